//
// Generated by NVIDIA NVVM Compiler
//
// Compiler Build ID: CL-36424714
// Cuda compilation tools, release 13.0, V13.0.88
// Based on NVVM 20.0.0
//

.version 9.0
.target sm_100
.address_size 64

	// .globl	_Z9addZeroesPKtjPtj

.visible .entry _Z9addZeroesPKtjPtj(
	.param .u64 .ptr .align 1 _Z9addZeroesPKtjPtj_param_0,
	.param .u32 _Z9addZeroesPKtjPtj_param_1,
	.param .u64 .ptr .align 1 _Z9addZeroesPKtjPtj_param_2,
	.param .u32 _Z9addZeroesPKtjPtj_param_3
)
{
	.reg .pred 	%p<11>;
	.reg .b16 	%rs<6>;
	.reg .b32 	%r<49>;
	.reg .b64 	%rd<39>;

	ld.param.u64 	%rd2, [_Z9addZeroesPKtjPtj_param_0];
	ld.param.u32 	%r20, [_Z9addZeroesPKtjPtj_param_1];
	ld.param.u64 	%rd3, [_Z9addZeroesPKtjPtj_param_2];
	ld.param.u32 	%r19, [_Z9addZeroesPKtjPtj_param_3];
	cvta.to.global.u64 	%rd1, %rd3;
	mov.u32 	%r21, %ntid.x;
	mov.u32 	%r22, %ctaid.x;
	mov.u32 	%r23, %tid.x;
	mad.lo.s32 	%r1, %r21, %r22, %r23;
	setp.ge.u32 	%p1, %r1, %r20;
	@%p1 bra 	$L__BB0_14;
	cvta.to.global.u64 	%rd4, %rd2;
	mul.wide.s32 	%rd5, %r1, 2;
	add.s64 	%rd6, %rd4, %rd5;
	ld.global.u16 	%rs1, [%rd6];
	mul.lo.s32 	%r2, %r19, %r1;
	mul.wide.u32 	%rd7, %r2, 2;
	add.s64 	%rd8, %rd1, %rd7;
	st.global.u16 	[%rd8], %rs1;
	setp.lt.u32 	%p2, %r19, 2;
	@%p2 bra 	$L__BB0_14;
	add.s32 	%r3, %r19, -1;
	add.s32 	%r25, %r19, -2;
	and.b32  	%r4, %r3, 7;
	setp.lt.u32 	%p3, %r25, 7;
	mov.b32 	%r47, 1;
	@%p3 bra 	$L__BB0_6;
	and.b32  	%r27, %r3, -8;
	neg.s32 	%r45, %r27;
	mov.b32 	%r44, 4;
	mov.u32 	%r43, %r2;
$L__BB0_4:
	.pragma "nounroll";
	add.s32 	%r28, %r43, 1;
	mul.wide.u32 	%rd9, %r28, 2;
	add.s64 	%rd10, %rd1, %rd9;
	mov.b16 	%rs2, 0;
	st.global.u16 	[%rd10], %rs2;
	add.s32 	%r29, %r43, 2;
	mul.wide.u32 	%rd11, %r29, 2;
	add.s64 	%rd12, %rd1, %rd11;
	st.global.u16 	[%rd12], %rs2;
	add.s32 	%r30, %r43, 3;
	mul.wide.u32 	%rd13, %r30, 2;
	add.s64 	%rd14, %rd1, %rd13;
	st.global.u16 	[%rd14], %rs2;
	add.s32 	%r31, %r43, 4;
	mul.wide.u32 	%rd15, %r31, 2;
	add.s64 	%rd16, %rd1, %rd15;
	st.global.u16 	[%rd16], %rs2;
	add.s32 	%r32, %r43, 5;
	mul.wide.u32 	%rd17, %r32, 2;
	add.s64 	%rd18, %rd1, %rd17;
	st.global.u16 	[%rd18], %rs2;
	add.s32 	%r33, %r43, 6;
	mul.wide.u32 	%rd19, %r33, 2;
	add.s64 	%rd20, %rd1, %rd19;
	st.global.u16 	[%rd20], %rs2;
	add.s32 	%r34, %r43, 7;
	mul.wide.u32 	%rd21, %r34, 2;
	add.s64 	%rd22, %rd1, %rd21;
	st.global.u16 	[%rd22], %rs2;
	add.s32 	%r43, %r43, 8;
	mul.wide.u32 	%rd23, %r43, 2;
	add.s64 	%rd24, %rd1, %rd23;
	st.global.u16 	[%rd24], %rs2;
	add.s32 	%r45, %r45, 8;
	add.s32 	%r44, %r44, 8;
	setp.ne.s32 	%p4, %r45, 0;
	@%p4 bra 	$L__BB0_4;
	add.s32 	%r47, %r44, -3;
$L__BB0_6:
	setp.eq.s32 	%p5, %r4, 0;
	@%p5 bra 	$L__BB0_14;
	and.b32  	%r14, %r3, 3;
	setp.lt.u32 	%p6, %r4, 4;
	@%p6 bra 	$L__BB0_9;
	add.s32 	%r35, %r47, %r2;
	mul.wide.u32 	%rd25, %r35, 2;
	add.s64 	%rd26, %rd1, %rd25;
	mov.b16 	%rs3, 0;
	st.global.u16 	[%rd26], %rs3;
	add.s32 	%r36, %r35, 1;
	mul.wide.u32 	%rd27, %r36, 2;
	add.s64 	%rd28, %rd1, %rd27;
	st.global.u16 	[%rd28], %rs3;
	add.s32 	%r37, %r35, 2;
	mul.wide.u32 	%rd29, %r37, 2;
	add.s64 	%rd30, %rd1, %rd29;
	st.global.u16 	[%rd30], %rs3;
	add.s32 	%r38, %r35, 3;
	mul.wide.u32 	%rd31, %r38, 2;
	add.s64 	%rd32, %rd1, %rd31;
	st.global.u16 	[%rd32], %rs3;
	add.s32 	%r47, %r47, 4;
$L__BB0_9:
	setp.eq.s32 	%p7, %r14, 0;
	@%p7 bra 	$L__BB0_14;
	setp.eq.s32 	%p8, %r14, 1;
	@%p8 bra 	$L__BB0_12;
	add.s32 	%r39, %r47, %r2;
	mul.wide.u32 	%rd33, %r39, 2;
	add.s64 	%rd34, %rd1, %rd33;
	mov.b16 	%rs4, 0;
	st.global.u16 	[%rd34], %rs4;
	add.s32 	%r40, %r39, 1;
	mul.wide.u32 	%rd35, %r40, 2;
	add.s64 	%rd36, %rd1, %rd35;
	st.global.u16 	[%rd36], %rs4;
	add.s32 	%r47, %r47, 2;
$L__BB0_12:
	and.b32  	%r41, %r3, 1;
	setp.eq.b32 	%p9, %r41, 1;
	not.pred 	%p10, %p9;
	@%p10 bra 	$L__BB0_14;
	add.s32 	%r42, %r47, %r2;
	mul.wide.u32 	%rd37, %r42, 2;
	add.s64 	%rd38, %rd1, %rd37;
	mov.b16 	%rs5, 0;
	st.global.u16 	[%rd38], %rs5;
$L__BB0_14:
	ret;

}


// ===== COMPILED SASS (sm_100) =====

	.target	sm_100

	.elftype	@"ET_EXEC"


//--------------------- .note.nv.tkinfo           --------------------------
	.section	.note.nv.tkinfo,"",@"SHT_NOTE"
	.sectionflags	@"SHF_NOTE_NV_TKINFO"
	.tkinfo
        /*0018*/ 	.word	0x00000002
        /*0030*/ 	.string	""
        /*0030*/ 	.string	"ptxas"
        /*0030*/ 	.string	"Cuda compilation tools, release 13.0, V13.0.88"
        /*0030*/ 	.string	"Build cuda_13.0.r13.0/compiler.36424714_0"
        /*0030*/ 	.string	"-arch sm_100 -m 64 "



//--------------------- .note.nv.cuinfo           --------------------------
	.section	.note.nv.cuinfo,"",@"SHT_NOTE"
	.sectionflags	@"SHF_NOTE_NV_CUINFO"
        /*0018*/ 	.short	0x0002
        /*001a*/ 	.short	0x0064
        /*001c*/ 	.short	0x0082
	.zero		2


//--------------------- .nv.info                  --------------------------
	.section	.nv.info,"",@"SHT_CUDA_INFO"
	.align	4


	//----- nvinfo : EIATTR_REGCOUNT
	.align		4
        /*0000*/ 	.byte	0x04, 0x2f
        /*0002*/ 	.short	(.L_1 - .L_0)
	.align		4
.L_0:
        /*0004*/ 	.word	index@(_Z9addZeroesPKtjPtj)
        /*0008*/ 	.word	0x00000018


	//----- nvinfo : EIATTR_FRAME_SIZE
	.align		4
.L_1:
        /*000c*/ 	.byte	0x04, 0x11
        /*000e*/ 	.short	(.L_3 - .L_2)
	.align		4
.L_2:
        /*0010*/ 	.word	index@(_Z9addZeroesPKtjPtj)
        /*0014*/ 	.word	0x00000000


	//----- nvinfo : EIATTR_MIN_STACK_SIZE
	.align		4
.L_3:
        /*0018*/ 	.byte	0x04, 0x12
        /*001a*/ 	.short	(.L_5 - .L_4)
	.align		4
.L_4:
        /*001c*/ 	.word	index@(_Z9addZeroesPKtjPtj)
        /*0020*/ 	.word	0x00000000
.L_5:


//--------------------- .nv.compat                --------------------------
	.section	.nv.compat,"",@"SHT_CUDA_COMPAT_INFO"
	.align	4
        /*0000*/ 	.byte	0x02, 0x09, 0x00, 0x00, 0x02, 0x02, 0x01, 0x00, 0x02, 0x05, 0x05, 0x00, 0x03, 0x07, 0x01, 0x01
        /*0010*/ 	.byte	0x02, 0x03, 0x00, 0x00, 0x02, 0x06, 0x01, 0x00, 0x04, 0x0b, 0x08, 0x00, 0x09, 0x00, 0x00, 0x00
        /*0020*/ 	.byte	0x00, 0x00, 0x00, 0x00


//--------------------- .nv.info._Z9addZeroesPKtjPtj --------------------------
	.section	.nv.info._Z9addZeroesPKtjPtj,"",@"SHT_CUDA_INFO"
	.sectionflags	@""
	.align	4


	//----- nvinfo : EIATTR_CUDA_API_VERSION
	.align		4
        /*0000*/ 	.byte	0x04, 0x37
        /*0002*/ 	.short	(.L_7 - .L_6)
.L_6:
        /*0004*/ 	.word	0x00000082


	//----- nvinfo : EIATTR_KPARAM_INFO
	.align		4
.L_7:
        /*0008*/ 	.byte	0x04, 0x17
        /*000a*/ 	.short	(.L_9 - .L_8)
.L_8:
        /*000c*/ 	.word	0x00000000
        /*0010*/ 	.short	0x0003
        /*0012*/ 	.short	0x0018
        /*0014*/ 	.byte	0x00, 0xf0, 0x11, 0x00


	//----- nvinfo : EIATTR_KPARAM_INFO
	.align		4
.L_9:
        /*0018*/ 	.byte	0x04, 0x17
        /*001a*/ 	.short	(.L_11 - .L_10)
.L_10:
        /*001c*/ 	.word	0x00000000
        /*0020*/ 	.short	0x0002
        /*0022*/ 	.short	0x0010
        /*0024*/ 	.byte	0x00, 0xf5, 0x21, 0x00


	//----- nvinfo : EIATTR_KPARAM_INFO
	.align		4
.L_11:
        /*0028*/ 	.byte	0x04, 0x17
        /*002a*/ 	.short	(.L_13 - .L_12)
.L_12:
        /*002c*/ 	.word	0x00000000
        /*0030*/ 	.short	0x0001
        /*0032*/ 	.short	0x0008
        /*0034*/ 	.byte	0x00, 0xf0, 0x11, 0x00


	//----- nvinfo : EIATTR_KPARAM_INFO
	.align		4
.L_13:
        /*0038*/ 	.byte	0x04, 0x17
        /*003a*/ 	.short	(.L_15 - .L_14)
.L_14:
        /*003c*/ 	.word	0x00000000
        /*0040*/ 	.short	0x0000
        /*0042*/ 	.short	0x0000
        /*0044*/ 	.byte	0x00, 0xf5, 0x21, 0x00


	//----- nvinfo : EIATTR_SPARSE_MMA_MASK
	.align		4
.L_15:
        /*0048*/ 	.byte	0x03, 0x50
        /*004a*/ 	.short	0x0000


	//----- nvinfo : EIATTR_MAXREG_COUNT
	.align		4
        /*004c*/ 	.byte	0x03, 0x1b
        /*004e*/ 	.short	0x00ff


	//----- nvinfo : EIATTR_MERCURY_ISA_VERSION
	.align		4
        /*0050*/ 	.byte	0x03, 0x5f
        /*0052*/ 	.short	0x0101


	//----- nvinfo : EIATTR_VRC_CTA_INIT_COUNT
	.align		4
        /*0054*/ 	.byte	0x02, 0x4a
	.zero		1
	.zero		1


	//----- nvinfo : EIATTR_EXIT_INSTR_OFFSETS
	.align		4
        /*0058*/ 	.byte	0x04, 0x1c
        /*005a*/ 	.short	(.L_17 - .L_16)


	//   ....[0]....
.L_16:
        /*005c*/ 	.word	0x00000070


	//   ....[1]....
        /*0060*/ 	.word	0x00000120


	//   ....[2]....
        /*0064*/ 	.word	0x000003b0


	//   ....[3]....
        /*0068*/ 	.word	0x000004d0


	//   ....[4]....
        /*006c*/ 	.word	0x00000590


	//   ....[5]....
        /*0070*/ 	.word	0x000005d0


	//----- nvinfo : EIATTR_CBANK_PARAM_SIZE
	.align		4
.L_17:
        /*0074*/ 	.byte	0x03, 0x19
        /*0076*/ 	.short	0x001c


	//----- nvinfo : EIATTR_PARAM_CBANK
	.align		4
        /*0078*/ 	.byte	0x04, 0x0a
        /*007a*/ 	.short	(.L_19 - .L_18)
	.align		4
.L_18:
        /*007c*/ 	.word	index@(.nv.constant0._Z9addZeroesPKtjPtj)
        /*0080*/ 	.short	0x0380
        /*0082*/ 	.short	0x001c


	//----- nvinfo : EIATTR_SW_WAR
	.align		4
.L_19:
        /*0084*/ 	.byte	0x04, 0x36
        /*0086*/ 	.short	(.L_21 - .L_20)
.L_20:
        /*0088*/ 	.word	0x00000008
.L_21:


//--------------------- .nv.callgraph             --------------------------
	.section	.nv.callgraph,"",@"SHT_CUDA_CALLGRAPH"
	.align	4
	.sectionentsize	8
	.align		4
        /*0000*/ 	.word	0x00000000
	.align		4
        /*0004*/ 	.word	0xffffffff
	.align		4
        /*0008*/ 	.word	0x00000000
	.align		4
        /*000c*/ 	.word	0xfffffffe
	.align		4
        /*0010*/ 	.word	0x00000000
	.align		4
        /*0014*/ 	.word	0xfffffffd
	.align		4
        /*0018*/ 	.word	0x00000000
	.align		4
        /*001c*/ 	.word	0xfffffffc


//--------------------- .text._Z9addZeroesPKtjPtj --------------------------
	.section	.text._Z9addZeroesPKtjPtj,"ax",@progbits
	.align	128
        .global         _Z9addZeroesPKtjPtj
        .type           _Z9addZeroesPKtjPtj,@function
        .size           _Z9addZeroesPKtjPtj,(.L_x_5 - _Z9addZeroesPKtjPtj)
        .other          _Z9addZeroesPKtjPtj,@"STO_CUDA_ENTRY STV_DEFAULT"
_Z9addZeroesPKtjPtj:
.text._Z9addZeroesPKtjPtj:
[----:B------:R-:W-:Y:S01]  /*0000*/  LDC R1, c[0x0][0x37c] ;  /* 0x0000df00ff017b82 */ /* 0x000fe20000000800 */
[----:B------:R-:W0:Y:S01]  /*0010*/  S2R R5, SR_CTAID.X ;  /* 0x0000000000057919 */ /* 0x000e220000002500 */
[----:B------:R-:W0:Y:S01]  /*0020*/  LDCU UR4, c[0x0][0x360] ;  /* 0x00006c00ff0477ac */ /* 0x000e220008000800 */
[----:B------:R-:W0:Y:S01]  /*0030*/  S2R R0, SR_TID.X ;  /* 0x0000000000007919 */ /* 0x000e220000002100 */
[----:B------:R-:W1:Y:S01]  /*0040*/  LDCU UR5, c[0x0][0x388] ;  /* 0x00007100ff0577ac */ /* 0x000e620008000800 */
[----:B0-----:R-:W-:-:S05]  /*0050*/  IMAD R5, R5, UR4, R0 ;  /* 0x0000000405057c24 */ /* 0x001fca000f8e0200 */
[----:B-1----:R-:W-:-:S13]  /*0060*/  ISETP.GE.U32.AND P0, PT, R5, UR5, PT ;  /* 0x0000000505007c0c */ /* 0x002fda000bf06070 */
[----:B------:R-:W-:Y:S05]  /*0070*/  @P0 EXIT ;  /* 0x000000000000094d */ /* 0x000fea0003800000 */
[----:B------:R-:W0:Y:S01]  /*0080*/  LDC.64 R6, c[0x0][0x380] ;  /* 0x0000e000ff067b82 */ /* 0x000e220000000a00 */
[----:B------:R-:W1:Y:S07]  /*0090*/  LDCU.64 UR6, c[0x0][0x358] ;  /* 0x00006b00ff0677ac */ /* 0x000e6e0008000a00 */
[----:B------:R-:W2:Y:S08]  /*00a0*/  LDC R0, c[0x0][0x398] ;  /* 0x0000e600ff007b82 */ /* 0x000eb00000000800 */
[----:B------:R-:W3:Y:S01]  /*00b0*/  LDC.64 R2, c[0x0][0x390] ;  /* 0x0000e400ff027b82 */ /* 0x000ee20000000a00 */
[----:B0-----:R-:W-:-:S06]  /*00c0*/  IMAD.WIDE R6, R5, 0x2, R6 ;  /* 0x0000000205067825 */ /* 0x001fcc00078e0206 */
[----:B-1----:R-:W4:Y:S01]  /*00d0*/  LDG.E.U16 R7, desc[UR6][R6.64] ;  /* 0x0000000606077981 */ /* 0x002f22000c1e1500 */
[----:B--2---:R-:W-:Y:S01]  /*00e0*/  ISETP.GE.U32.AND P0, PT, R0, 0x2, PT ;  /* 0x000000020000780c */ /* 0x004fe20003f06070 */
[----:B------:R-:W-:-:S04]  /*00f0*/  IMAD R5, R5, R0, RZ ;  /* 0x0000000005057224 */ /* 0x000fc800078e02ff */
[----:B---3--:R-:W-:-:S05]  /*0100*/  IMAD.WIDE.U32 R8, R5, 0x2, R2 ;  /* 0x0000000205087825 */ /* 0x008fca00078e0002 */
[----:B----4-:R0:W-:Y:S03]  /*0110*/  STG.E.U16 desc[UR6][R8.64], R7 ;  /* 0x0000000708007986 */ /* 0x0101e6000c101506 */
[----:B------:R-:W-:Y:S05]  /*0120*/  @!P0 EXIT ;  /* 0x000000000000894d */ /* 0x000fea0003800000 */
[C---:B------:R-:W-:Y:S01]  /*0130*/  IADD3 R4, PT, PT, R0.reuse, -0x2, RZ ;  /* 0xfffffffe00047810 */ /* 0x040fe20007ffe0ff */
[----:B------:R-:W-:Y:S01]  /*0140*/  VIADD R0, R0, 0xffffffff ;  /* 0xffffffff00007836 */ /* 0x000fe20000000000 */
[----:B------:R-:W-:Y:S02]  /*0150*/  UMOV UR4, 0x1 ;  /* 0x0000000100047882 */ /* 0x000fe40000000000 */
[----:B------:R-:W-:Y:S02]  /*0160*/  ISETP.GE.U32.AND P0, PT, R4, 0x7, PT ;  /* 0x000000070400780c */ /* 0x000fe40003f06070 */
[----:B------:R-:W-:-:S11]  /*0170*/  LOP3.LUT R6, R0, 0x7, RZ, 0xc0, !PT ;  /* 0x0000000700067812 */ /* 0x000fd600078ec0ff */
[----:B------:R-:W-:Y:S05]  /*0180*/  @!P0 BRA `(.L_x_0) ;  /* 0x0000000000848947 */ /* 0x000fea0003800000 */
[----:B------:R-:W-:Y:S01]  /*0190*/  LOP3.LUT R4, R0, 0xfffffff8, RZ, 0xc0, !PT ;  /* 0xfffffff800047812 */ /* 0x000fe200078ec0ff */
[----:B------:R-:W-:Y:S01]  /*01a0*/  UMOV UR4, 0x4 ;  /* 0x0000000400047882 */ /* 0x000fe20000000000 */
[----:B0-----:R-:W-:-:S03]  /*01b0*/  MOV R7, R5 ;  /* 0x0000000500077202 */ /* 0x001fc60000000f00 */
[----:B------:R-:W-:-:S07]  /*01c0*/  IMAD.MOV R4, RZ, RZ, -R4 ;  /* 0x000000ffff047224 */ /* 0x000fce00078e0a04 */
.L_x_1:
[C---:B-1----:R-:W-:Y:S01]  /*01d0*/  IADD3 R11, PT, PT, R7.reuse, 0x1, RZ ;  /* 0x00000001070b7810 */ /* 0x042fe20007ffe0ff */
[C---:B------:R-:W-:Y:S01]  /*01e0*/  VIADD R13, R7.reuse, 0x2 ;  /* 0x00000002070d7836 */ /* 0x040fe20000000000 */
[----:B------:R-:W-:Y:S01]  /*01f0*/  IADD3 R4, PT, PT, R4, 0x8, RZ ;  /* 0x0000000804047810 */ /* 0x000fe20007ffe0ff */
[C---:B------:R-:W-:Y:S01]  /*0200*/  VIADD R17, R7.reuse, 0x5 ;  /* 0x0000000507117836 */ /* 0x040fe20000000000 */
[----:B------:R-:W-:Y:S01]  /*0210*/  IADD3 R15, PT, PT, R7, 0x3, RZ ;  /* 0x00000003070f7810 */ /* 0x000fe20007ffe0ff */
[--C-:B------:R-:W-:Y:S01]  /*0220*/  IMAD.WIDE.U32 R10, R11, 0x2, R2.reuse ;  /* 0x000000020b0a7825 */ /* 0x100fe200078e0002 */
[C---:B------:R-:W-:Y:S01]  /*0230*/  IADD3 R9, PT, PT, R7.reuse, 0x4, RZ ;  /* 0x0000000407097810 */ /* 0x040fe20007ffe0ff */
[----:B------:R-:W-:Y:S01]  /*0240*/  UIADD3 UR4, UPT, UPT, UR4, 0x8, URZ ;  /* 0x0000000804047890 */ /* 0x000fe2000fffe0ff */
[----:B------:R-:W-:Y:S01]  /*0250*/  IADD3 R19, PT, PT, R7, 0x6, RZ ;  /* 0x0000000607137810 */ /* 0x000fe20007ffe0ff */
[--C-:B------:R-:W-:Y:S01]  /*0260*/  IMAD.WIDE.U32 R12, R13, 0x2, R2.reuse ;  /* 0x000000020d0c7825 */ /* 0x100fe200078e0002 */
[----:B------:R-:W-:Y:S01]  /*0270*/  ISETP.NE.AND P0, PT, R4, RZ, PT ;  /* 0x000000ff0400720c */ /* 0x000fe20003f05270 */
[----:B------:R0:W-:Y:S01]  /*0280*/  STG.E.U16 desc[UR6][R10.64], RZ ;  /* 0x000000ff0a007986 */ /* 0x0001e2000c101506 */
[----:B------:R-:W-:Y:S01]  /*0290*/  IADD3 R21, PT, PT, R7, 0x7, RZ ;  /* 0x0000000707157810 */ /* 0x000fe20007ffe0ff */
[----:B------:R-:W-:-:S02]  /*02a0*/  IMAD.WIDE.U32 R14, R15, 0x2, R2 ;  /* 0x000000020f0e7825 */ /* 0x000fc400078e0002 */
[----:B------:R1:W-:Y:S02]  /*02b0*/  STG.E.U16 desc[UR6][R12.64], RZ ;  /* 0x000000ff0c007986 */ /* 0x0003e4000c101506 */
[----:B------:R-:W-:Y:S02]  /*02c0*/  VIADD R7, R7, 0x8 ;  /* 0x0000000807077836 */ /* 0x000fe40000000000 */
[--C-:B------:R-:W-:Y:S01]  /*02d0*/  IMAD.WIDE.U32 R8, R9, 0x2, R2.reuse ;  /* 0x0000000209087825 */ /* 0x100fe200078e0002 */
[----:B------:R1:W-:Y:S03]  /*02e0*/  STG.E.U16 desc[UR6][R14.64], RZ ;  /* 0x000000ff0e007986 */ /* 0x0003e6000c101506 */
[--C-:B0-----:R-:W-:Y:S01]  /*02f0*/  IMAD.WIDE.U32 R10, R17, 0x2, R2.reuse ;  /* 0x00000002110a7825 */ /* 0x101fe200078e0002 */
[----:B------:R1:W-:Y:S03]  /*0300*/  STG.E.U16 desc[UR6][R8.64], RZ ;  /* 0x000000ff08007986 */ /* 0x0003e6000c101506 */
[--C-:B------:R-:W-:Y:S01]  /*0310*/  IMAD.WIDE.U32 R16, R19, 0x2, R2.reuse ;  /* 0x0000000213107825 */ /* 0x100fe200078e0002 */
[----:B------:R1:W-:Y:S03]  /*0320*/  STG.E.U16 desc[UR6][R10.64], RZ ;  /* 0x000000ff0a007986 */ /* 0x0003e6000c101506 */
[--C-:B------:R-:W-:Y:S01]  /*0330*/  IMAD.WIDE.U32 R18, R21, 0x2, R2.reuse ;  /* 0x0000000215127825 */ /* 0x100fe200078e0002 */
[----:B------:R1:W-:Y:S03]  /*0340*/  STG.E.U16 desc[UR6][R16.64], RZ ;  /* 0x000000ff10007986 */ /* 0x0003e6000c101506 */
[----:B------:R-:W-:Y:S01]  /*0350*/  IMAD.WIDE.U32 R20, R7, 0x2, R2 ;  /* 0x0000000207147825 */ /* 0x000fe200078e0002 */
[----:B------:R1:W-:Y:S04]  /*0360*/  STG.E.U16 desc[UR6][R18.64], RZ ;  /* 0x000000ff12007986 */ /* 0x0003e8000c101506 */
[----:B------:R1:W-:Y:S01]  /*0370*/  STG.E.U16 desc[UR6][R20.64], RZ ;  /* 0x000000ff14007986 */ /* 0x0003e2000c101506 */
[----:B------:R-:W-:Y:S05]  /*0380*/  @P0 BRA `(.L_x_1) ;  /* 0xfffffffc00900947 */ /* 0x000fea000383ffff */
[----:B------:R-:W-:-:S12]  /*0390*/  UIADD3 UR4, UPT, UPT, UR4, -0x3, URZ ;  /* 0xfffffffd04047890 */ /* 0x000fd8000fffe0ff */
.L_x_0:
[----:B------:R-:W-:-:S13]  /*03a0*/  ISETP.NE.AND P0, PT, R6, RZ, PT ;  /* 0x000000ff0600720c */ /* 0x000fda0003f05270 */
[----:B------:R-:W-:Y:S05]  /*03b0*/  @!P0 EXIT ;  /* 0x000000000000894d */ /* 0x000fea0003800000 */
[----:B------:R-:W-:Y:S02]  /*03c0*/  ISETP.GE.U32.AND P0, PT, R6, 0x4, PT ;  /* 0x000000040600780c */ /* 0x000fe40003f06070 */
[----:B------:R-:W-:-:S04]  /*03d0*/  LOP3.LUT R4, R0, 0x3, RZ, 0xc0, !PT ;  /* 0x0000000300047812 */ /* 0x000fc800078ec0ff */
[----:B------:R-:W-:-:S07]  /*03e0*/  ISETP.NE.AND P1, PT, R4, RZ, PT ;  /* 0x000000ff0400720c */ /* 0x000fce0003f25270 */
[----:B------:R-:W-:Y:S06]  /*03f0*/  @!P0 BRA `(.L_x_2) ;  /* 0x0000000000348947 */ /* 0x000fec0003800000 */
[----:B0-----:R-:W-:Y:S01]  /*0400*/  IADD3 R7, PT, PT, R5, UR4, RZ ;  /* 0x0000000405077c10 */ /* 0x001fe2000fffe0ff */
[----:B------:R-:W-:-:S03]  /*0410*/  UIADD3 UR4, UPT, UPT, UR4, 0x4, URZ ;  /* 0x0000000404047890 */ /* 0x000fc6000fffe0ff */
[C---:B-1----:R-:W-:Y:S01]  /*0420*/  IADD3 R11, PT, PT, R7.reuse, 0x2, RZ ;  /* 0x00000002070b7810 */ /* 0x042fe20007ffe0ff */
[C---:B------:R-:W-:Y:S01]  /*0430*/  VIADD R9, R7.reuse, 0x1 ;  /* 0x0000000107097836 */ /* 0x040fe20000000000 */
[C---:B------:R-:W-:Y:S01]  /*0440*/  IADD3 R13, PT, PT, R7.reuse, 0x3, RZ ;  /* 0x00000003070d7810 */ /* 0x040fe20007ffe0ff */
[----:B------:R-:W-:-:S04]  /*0450*/  IMAD.WIDE.U32 R6, R7, 0x2, R2 ;  /* 0x0000000207067825 */ /* 0x000fc800078e0002 */
[--C-:B------:R-:W-:Y:S01]  /*0460*/  IMAD.WIDE.U32 R8, R9, 0x2, R2.reuse ;  /* 0x0000000209087825 */ /* 0x100fe200078e0002 */
[----:B------:R2:W-:Y:S03]  /*0470*/  STG.E.U16 desc[UR6][R6.64], RZ ;  /* 0x000000ff06007986 */ /* 0x0005e6000c101506 */
[--C-:B------:R-:W-:Y:S01]  /*0480*/  IMAD.WIDE.U32 R10, R11, 0x2, R2.reuse ;  /* 0x000000020b0a7825 */ /* 0x100fe200078e0002 */
[----:B------:R2:W-:Y:S03]  /*0490*/  STG.E.U16 desc[UR6][R8.64], RZ ;  /* 0x000000ff08007986 */ /* 0x0005e6000c101506 */
[----:B------:R-:W-:Y:S01]  /*04a0*/  IMAD.WIDE.U32 R12, R13, 0x2, R2 ;  /* 0x000000020d0c7825 */ /* 0x000fe200078e0002 */
[----:B------:R2:W-:Y:S04]  /*04b0*/  STG.E.U16 desc[UR6][R10.64], RZ ;  /* 0x000000ff0a007986 */ /* 0x0005e8000c101506 */
[----:B------:R2:W-:Y:S02]  /*04c0*/  STG.E.U16 desc[UR6][R12.64], RZ ;  /* 0x000000ff0c007986 */ /* 0x0005e4000c101506 */
.L_x_2:
[----:B------:R-:W-:Y:S05]  /*04d0*/  @!P1 EXIT ;  /* 0x000000000000994d */ /* 0x000fea0003800000 */
[----:B------:R-:W-:Y:S02]  /*04e0*/  ISETP.NE.AND P0, PT, R4, 0x1, PT ;  /* 0x000000010400780c */ /* 0x000fe40003f05270 */
[----:B------:R-:W-:-:S04]  /*04f0*/  LOP3.LUT R0, R0, 0x1, RZ, 0xc0, !PT ;  /* 0x0000000100007812 */ /* 0x000fc800078ec0ff */
[----:B------:R-:W-:-:S07]  /*0500*/  ISETP.NE.U32.AND P1, PT, R0, 0x1, PT ;  /* 0x000000010000780c */ /* 0x000fce0003f25070 */
[----:B------:R-:W-:Y:S06]  /*0510*/  @!P0 BRA `(.L_x_3) ;  /* 0x00000000001c8947 */ /* 0x000fec0003800000 */
[----:B0-2---:R-:W-:Y:S01]  /*0520*/  VIADD R7, R5, UR4 ;  /* 0x0000000405077c36 */ /* 0x005fe20008000000 */
[----:B------:R-:W-:-:S04]  /*0530*/  UIADD3 UR4, UPT, UPT, UR4, 0x2, URZ ;  /* 0x0000000204047890 */ /* 0x000fc8000fffe0ff */
[C---:B-1----:R-:W-:Y:S01]  /*0540*/  IADD3 R9, PT, PT, R7.reuse, 0x1, RZ ;  /* 0x0000000107097810 */ /* 0x042fe20007ffe0ff */
[----:B------:R-:W-:-:S04]  /*0550*/  IMAD.WIDE.U32 R6, R7, 0x2, R2 ;  /* 0x0000000207067825 */ /* 0x000fc800078e0002 */
[----:B------:R-:W-:Y:S01]  /*0560*/  IMAD.WIDE.U32 R8, R9, 0x2, R2 ;  /* 0x0000000209087825 */ /* 0x000fe200078e0002 */
[----:B------:R3:W-:Y:S04]  /*0570*/  STG.E.U16 desc[UR6][R6.64], RZ ;  /* 0x000000ff06007986 */ /* 0x0007e8000c101506 */
[----:B------:R3:W-:Y:S02]  /*0580*/  STG.E.U16 desc[UR6][R8.64], RZ ;  /* 0x000000ff08007986 */ /* 0x0007e4000c101506 */
.L_x_3:
[----:B------:R-:W-:Y:S05]  /*0590*/  @P1 EXIT ;  /* 0x000000000000194d */ /* 0x000fea0003800000 */
[----:B------:R-:W-:-:S05]  /*05a0*/  IADD3 R5, PT, PT, R5, UR4, RZ ;  /* 0x0000000405057c10 */ /* 0x000fca000fffe0ff */
[----:B------:R-:W-:-:S05]  /*05b0*/  IMAD.WIDE.U32 R2, R5, 0x2, R2 ;  /* 0x0000000205027825 */ /* 0x000fca00078e0002 */
[----:B------:R-:W-:Y:S01]  /*05c0*/  STG.E.U16 desc[UR6][R2.64], RZ ;  /* 0x000000ff02007986 */ /* 0x000fe2000c101506 */
[----:B------:R-:W-:Y:S05]  /*05d0*/  EXIT ;  /* 0x000000000000794d */ /* 0x000fea0003800000 */
.L_x_4:
[----:B------:R-:W-:-:S00]  /*05e0*/  BRA `(.L_x_4) ;  /* 0xfffffffc00fc7947 */ /* 0x000fc0000383ffff */
[----:B------:R-:W-:-:S00]  /*05f0*/  NOP ;  /* 0x0000000000007918 */ /* 0x000fc00000000000 */
        /* <DEDUP_REMOVED lines=8> */
.L_x_5:


//--------------------- .nv.shared.reserved.0     --------------------------
	.section	.nv.shared.reserved.0,"aw",@nobits
	.weak		__nv_reservedSMEM_offset_0_alias
	.size		__nv_reservedSMEM_offset_0_alias, 0, 64
	.other		__nv_reservedSMEM_offset_0_alias,@"STO_CUDA_RESERVED_SHARED STV_DEFAULT"
__nv_reservedSMEM_offset_0_alias:
	.zero		0
	.zero		64


//--------------------- .nv.constant0._Z9addZeroesPKtjPtj --------------------------
	.section	.nv.constant0._Z9addZeroesPKtjPtj,"a",@progbits
	.sectionflags	@""
	.align	4
.nv.constant0._Z9addZeroesPKtjPtj:
	.zero		924


//--------------------- SYMBOLS --------------------------

	.type		.nv.reservedSmem.offset0,@object
	.size		.nv.reservedSmem.offset0,0x4
